//
// Generated by NVIDIA NVVM Compiler
//
// Compiler Build ID: CL-36424714
// Cuda compilation tools, release 13.0, V13.0.88
// Based on NVVM 20.0.0
//

.version 9.0
.target sm_100
.address_size 64

	// .globl	_Z6KernelPi

.visible .entry _Z6KernelPi(
	.param .u64 .ptr .align 1 _Z6KernelPi_param_0
)
{
	.reg .b32 	%r<6>;
	.reg .b64 	%rd<5>;

	ld.param.u64 	%rd1, [_Z6KernelPi_param_0];
	cvta.to.global.u64 	%rd2, %rd1;
	mov.u32 	%r1, %tid.x;
	mov.u32 	%r2, %ctaid.x;
	mov.u32 	%r3, %ntid.x;
	mad.lo.s32 	%r4, %r2, %r3, %r1;
	mul.wide.s32 	%rd3, %r4, 4;
	add.s64 	%rd4, %rd2, %rd3;
	mov.b32 	%r5, -1427901246;
	st.global.u32 	[%rd4], %r5;
	ret;

}


// ===== COMPILED SASS (sm_100) =====

	.target	sm_100

	.elftype	@"ET_EXEC"


//--------------------- .note.nv.tkinfo           --------------------------
	.section	.note.nv.tkinfo,"",@"SHT_NOTE"
	.sectionflags	@"SHF_NOTE_NV_TKINFO"
	.tkinfo
        /*0018*/ 	.word	0x00000002
        /*0030*/ 	.string	""
        /*0030*/ 	.string	"ptxas"
        /*0030*/ 	.string	"Cuda compilation tools, release 13.0, V13.0.88"
        /*0030*/ 	.string	"Build cuda_13.0.r13.0/compiler.36424714_0"
        /*0030*/ 	.string	"-arch sm_100 -m 64 "



//--------------------- .note.nv.cuinfo           --------------------------
	.section	.note.nv.cuinfo,"",@"SHT_NOTE"
	.sectionflags	@"SHF_NOTE_NV_CUINFO"
        /*0018*/ 	.short	0x0002
        /*001a*/ 	.short	0x0064
        /*001c*/ 	.short	0x0082
	.zero		2


//--------------------- .nv.info                  --------------------------
	.section	.nv.info,"",@"SHT_CUDA_INFO"
	.align	4


	//----- nvinfo : EIATTR_REGCOUNT
	.align		4
        /*0000*/ 	.byte	0x04, 0x2f
        /*0002*/ 	.short	(.L_1 - .L_0)
	.align		4
.L_0:
        /*0004*/ 	.word	index@(_Z6KernelPi)
        /*0008*/ 	.word	0x0000000a


	//----- nvinfo : EIATTR_FRAME_SIZE
	.align		4
.L_1:
        /*000c*/ 	.byte	0x04, 0x11
        /*000e*/ 	.short	(.L_3 - .L_2)
	.align		4
.L_2:
        /*0010*/ 	.word	index@(_Z6KernelPi)
        /*0014*/ 	.word	0x00000000


	//----- nvinfo : EIATTR_MIN_STACK_SIZE
	.align		4
.L_3:
        /*0018*/ 	.byte	0x04, 0x12
        /*001a*/ 	.short	(.L_5 - .L_4)
	.align		4
.L_4:
        /*001c*/ 	.word	index@(_Z6KernelPi)
        /*0020*/ 	.word	0x00000000
.L_5:


//--------------------- .nv.compat                --------------------------
	.section	.nv.compat,"",@"SHT_CUDA_COMPAT_INFO"
	.align	4
        /*0000*/ 	.byte	0x02, 0x09, 0x00, 0x00, 0x02, 0x02, 0x01, 0x00, 0x02, 0x05, 0x05, 0x00, 0x03, 0x07, 0x01, 0x01
        /*0010*/ 	.byte	0x02, 0x03, 0x00, 0x00, 0x02, 0x06, 0x01, 0x00, 0x04, 0x0b, 0x08, 0x00, 0x09, 0x00, 0x00, 0x00
        /*0020*/ 	.byte	0x00, 0x00, 0x00, 0x00


//--------------------- .nv.info._Z6KernelPi      --------------------------
	.section	.nv.info._Z6KernelPi,"",@"SHT_CUDA_INFO"
	.sectionflags	@""
	.align	4


	//----- nvinfo : EIATTR_CUDA_API_VERSION
	.align		4
        /*0000*/ 	.byte	0x04, 0x37
        /*0002*/ 	.short	(.L_7 - .L_6)
.L_6:
        /*0004*/ 	.word	0x00000082


	//----- nvinfo : EIATTR_KPARAM_INFO
	.align		4
.L_7:
        /*0008*/ 	.byte	0x04, 0x17
        /*000a*/ 	.short	(.L_9 - .L_8)
.L_8:
        /*000c*/ 	.word	0x00000000
        /*0010*/ 	.short	0x0000
        /*0012*/ 	.short	0x0000
        /*0014*/ 	.byte	0x00, 0xf5, 0x21, 0x00


	//----- nvinfo : EIATTR_SPARSE_MMA_MASK
	.align		4
.L_9:
        /*0018*/ 	.byte	0x03, 0x50
        /*001a*/ 	.short	0x0000


	//----- nvinfo : EIATTR_MAXREG_COUNT
	.align		4
        /*001c*/ 	.byte	0x03, 0x1b
        /*001e*/ 	.short	0x00ff


	//----- nvinfo : EIATTR_MERCURY_ISA_VERSION
	.align		4
        /*0020*/ 	.byte	0x03, 0x5f
        /*0022*/ 	.short	0x0101


	//----- nvinfo : EIATTR_VRC_CTA_INIT_COUNT
	.align		4
        /*0024*/ 	.byte	0x02, 0x4a
	.zero		1
	.zero		1


	//----- nvinfo : EIATTR_EXIT_INSTR_OFFSETS
	.align		4
        /*0028*/ 	.byte	0x04, 0x1c
        /*002a*/ 	.short	(.L_11 - .L_10)


	//   ....[0]....
.L_10:
        /*002c*/ 	.word	0x000000a0


	//----- nvinfo : EIATTR_CBANK_PARAM_SIZE
	.align		4
.L_11:
        /*0030*/ 	.byte	0x03, 0x19
        /*0032*/ 	.short	0x0008


	//----- nvinfo : EIATTR_PARAM_CBANK
	.align		4
        /*0034*/ 	.byte	0x04, 0x0a
        /*0036*/ 	.short	(.L_13 - .L_12)
	.align		4
.L_12:
        /*0038*/ 	.word	index@(.nv.constant0._Z6KernelPi)
        /*003c*/ 	.short	0x0380
        /*003e*/ 	.short	0x0008


	//----- nvinfo : EIATTR_SW_WAR
	.align		4
.L_13:
        /*0040*/ 	.byte	0x04, 0x36
        /*0042*/ 	.short	(.L_15 - .L_14)
.L_14:
        /*0044*/ 	.word	0x00000008
.L_15:


//--------------------- .nv.callgraph             --------------------------
	.section	.nv.callgraph,"",@"SHT_CUDA_CALLGRAPH"
	.align	4
	.sectionentsize	8
	.align		4
        /*0000*/ 	.word	0x00000000
	.align		4
        /*0004*/ 	.word	0xffffffff
	.align		4
        /*0008*/ 	.word	0x00000000
	.align		4
        /*000c*/ 	.word	0xfffffffe
	.align		4
        /*0010*/ 	.word	0x00000000
	.align		4
        /*0014*/ 	.word	0xfffffffd
	.align		4
        /*0018*/ 	.word	0x00000000
	.align		4
        /*001c*/ 	.word	0xfffffffc


//--------------------- .text._Z6KernelPi         --------------------------
	.section	.text._Z6KernelPi,"ax",@progbits
	.align	128
        .global         _Z6KernelPi
        .type           _Z6KernelPi,@function
        .size           _Z6KernelPi,(.L_x_1 - _Z6KernelPi)
        .other          _Z6KernelPi,@"STO_CUDA_ENTRY STV_DEFAULT"
_Z6KernelPi:
.text._Z6KernelPi:
[----:B------:R-:W-:Y:S01]  /*0000*/  LDC R1, c[0x0][0x37c] ;  /* 0x0000df00ff017b82 */ /* 0x000fe20000000800 */
[----:B------:R-:W0:Y:S07]  /*0010*/  S2R R5, SR_TID.X ;  /* 0x0000000000057919 */ /* 0x000e2e0000002100 */
[----:B------:R-:W0:Y:S01]  /*0020*/  S2UR UR6, SR_CTAID.X ;  /* 0x00000000000679c3 */ /* 0x000e220000002500 */
[----:B------:R-:W1:Y:S01]  /*0030*/  LDCU.64 UR4, c[0x0][0x358] ;  /* 0x00006b00ff0477ac */ /* 0x000e620008000a00 */
[----:B------:R-:W-:-:S06]  /*0040*/  HFMA2 R7, -RZ, RZ, -0.053802490234375, -19488 ;  /* 0xaae3f4c2ff077431 */ /* 0x000fcc00000001ff */
[----:B------:R-:W0:Y:S08]  /*0050*/  LDC R0, c[0x0][0x360] ;  /* 0x0000d800ff007b82 */ /* 0x000e300000000800 */
[----:B------:R-:W2:Y:S01]  /*0060*/  LDC.64 R2, c[0x0][0x380] ;  /* 0x0000e000ff027b82 */ /* 0x000ea20000000a00 */
[----:B0-----:R-:W-:-:S04]  /*0070*/  IMAD R5, R0, UR6, R5 ;  /* 0x0000000600057c24 */ /* 0x001fc8000f8e0205 */
[----:B--2---:R-:W-:-:S05]  /*0080*/  IMAD.WIDE R2, R5, 0x4, R2 ;  /* 0x0000000405027825 */ /* 0x004fca00078e0202 */
[----:B-1----:R-:W-:Y:S01]  /*0090*/  STG.E desc[UR4][R2.64], R7 ;  /* 0x0000000702007986 */ /* 0x002fe2000c101904 */
[----:B------:R-:W-:Y:S05]  /*00a0*/  EXIT ;  /* 0x000000000000794d */ /* 0x000fea0003800000 */
.L_x_0:
[----:B------:R-:W-:-:S00]  /*00b0*/  BRA `(.L_x_0) ;  /* 0xfffffffc00fc7947 */ /* 0x000fc0000383ffff */
[----:B------:R-:W-:-:S00]  /*00c0*/  NOP ;  /* 0x0000000000007918 */ /* 0x000fc00000000000 */
        /* <DEDUP_REMOVED lines=11> */
.L_x_1:


//--------------------- .nv.shared.reserved.0     --------------------------
	.section	.nv.shared.reserved.0,"aw",@nobits
	.weak		__nv_reservedSMEM_offset_0_alias
	.size		__nv_reservedSMEM_offset_0_alias, 0, 64
	.other		__nv_reservedSMEM_offset_0_alias,@"STO_CUDA_RESERVED_SHARED STV_DEFAULT"
__nv_reservedSMEM_offset_0_alias:
	.zero		0
	.zero		64


//--------------------- .nv.constant0._Z6KernelPi --------------------------
	.section	.nv.constant0._Z6KernelPi,"a",@progbits
	.sectionflags	@""
	.align	4
.nv.constant0._Z6KernelPi:
	.zero		904


//--------------------- SYMBOLS --------------------------

	.type		.nv.reservedSmem.offset0,@object
	.size		.nv.reservedSmem.offset0,0x4
